	.headerflags	@"EF_CUDA_TEXMODE_UNIFIED EF_CUDA_64BIT_ADDRESS EF_CUDA_ACCELERATORS EF_CUDA_SM90 EF_CUDA_VIRTUAL_SM(EF_CUDA_SM90)"
	.elftype	@"ET_EXEC"


//--------------------- .nv.info                  --------------------------
	.section	.nv.info,"",@"SHT_CUDA_INFO"
	.align	4


	//----- nvinfo : EIATTR_REGCOUNT
	.align		4
        /*0000*/ 	.byte	0x04, 0x2f
        /*0002*/ 	.short	(.L_3 - .L_2)
	.align		4
.L_2:
        /*0004*/ 	.word	index@(triton_poi_fused__native_batch_norm_legit_no_training_relu_9)
        /*0008*/ 	.word	0x00000012


	//----- nvinfo : EIATTR_MIN_STACK_SIZE
	.align		4
.L_3:
        /*000c*/ 	.byte	0x04, 0x12
        /*000e*/ 	.short	(.L_5 - .L_4)
	.align		4
.L_4:
        /*0010*/ 	.word	index@(triton_poi_fused__native_batch_norm_legit_no_training_relu_9)
        /*0014*/ 	.word	0x00000000


	//----- nvinfo : EIATTR_FRAME_SIZE
	.align		4
.L_5:
        /*0018*/ 	.byte	0x04, 0x11
        /*001a*/ 	.short	(.L_7 - .L_6)
	.align		4
.L_6:
        /*001c*/ 	.word	index@(triton_poi_fused__native_batch_norm_legit_no_training_relu_9)
        /*0020*/ 	.word	0x00000000


	//----- nvinfo : EIATTR_MIN_STACK_SIZE
	.align		4
.L_7:
        /*0024*/ 	.byte	0x04, 0x12
        /*0026*/ 	.short	(.L_9 - .L_8)
	.align		4
.L_8:
        /*0028*/ 	.word	index@(triton_poi_fused__native_batch_norm_legit_no_training_relu_9)
        /*002c*/ 	.word	0x00000000
.L_9:


//--------------------- .nv.info.triton_poi_fused__native_batch_norm_legit_no_training_relu_9 --------------------------
	.section	.nv.info.triton_poi_fused__native_batch_norm_legit_no_training_relu_9,"",@"SHT_CUDA_INFO"
	.sectionflags	@""
	.align	4


	//----- nvinfo : EIATTR_CUDA_API_VERSION
	.align		4
        /*0000*/ 	.byte	0x04, 0x37
        /*0002*/ 	.short	(.L_11 - .L_10)
.L_10:
        /*0004*/ 	.word	0x0000007c


	//----- nvinfo : EIATTR_KPARAM_INFO
	.align		4
.L_11:
        /*0008*/ 	.byte	0x04, 0x17
        /*000a*/ 	.short	(.L_13 - .L_12)
.L_12:
        /*000c*/ 	.word	0x00000000
        /*0010*/ 	.short	0x0006
        /*0012*/ 	.short	0x0030
        /*0014*/ 	.byte	0x00, 0xf0, 0x11, 0x00


	//----- nvinfo : EIATTR_KPARAM_INFO
	.align		4
.L_13:
        /*0018*/ 	.byte	0x04, 0x17
        /*001a*/ 	.short	(.L_15 - .L_14)
.L_14:
        /*001c*/ 	.word	0x00000000
        /*0020*/ 	.short	0x0005
        /*0022*/ 	.short	0x0028
        /*0024*/ 	.byte	0x00, 0xf4, 0x21, 0x00


	//----- nvinfo : EIATTR_KPARAM_INFO
	.align		4
.L_15:
        /*0028*/ 	.byte	0x04, 0x17
        /*002a*/ 	.short	(.L_17 - .L_16)
.L_16:
        /*002c*/ 	.word	0x00000000
        /*0030*/ 	.short	0x0004
        /*0032*/ 	.short	0x0020
        /*0034*/ 	.byte	0x00, 0xf4, 0x21, 0x00


	//----- nvinfo : EIATTR_KPARAM_INFO
	.align		4
.L_17:
        /*0038*/ 	.byte	0x04, 0x17
        /*003a*/ 	.short	(.L_19 - .L_18)
.L_18:
        /*003c*/ 	.word	0x00000000
        /*0040*/ 	.short	0x0003
        /*0042*/ 	.short	0x0018
        /*0044*/ 	.byte	0x00, 0xf4, 0x21, 0x00


	//----- nvinfo : EIATTR_KPARAM_INFO
	.align		4
.L_19:
        /*0048*/ 	.byte	0x04, 0x17
        /*004a*/ 	.short	(.L_21 - .L_20)
.L_20:
        /*004c*/ 	.word	0x00000000
        /*0050*/ 	.short	0x0002
        /*0052*/ 	.short	0x0010
        /*0054*/ 	.byte	0x00, 0xf4, 0x21, 0x00


	//----- nvinfo : EIATTR_KPARAM_INFO
	.align		4
.L_21:
        /*0058*/ 	.byte	0x04, 0x17
        /*005a*/ 	.short	(.L_23 - .L_22)
.L_22:
        /*005c*/ 	.word	0x00000000
        /*0060*/ 	.short	0x0001
        /*0062*/ 	.short	0x0008
        /*0064*/ 	.byte	0x00, 0xf4, 0x21, 0x00


	//----- nvinfo : EIATTR_KPARAM_INFO
	.align		4
.L_23:
        /*0068*/ 	.byte	0x04, 0x17
        /*006a*/ 	.short	(.L_25 - .L_24)
.L_24:
        /*006c*/ 	.word	0x00000000
        /*0070*/ 	.short	0x0000
        /*0072*/ 	.short	0x0000
        /*0074*/ 	.byte	0x00, 0xf4, 0x21, 0x00


	//----- nvinfo : EIATTR_SPARSE_MMA_MASK
	.align		4
.L_25:
        /*0078*/ 	.byte	0x03, 0x50
        /*007a*/ 	.short	0x0000


	//----- nvinfo : EIATTR_MAXREG_COUNT
	.align		4
        /*007c*/ 	.byte	0x03, 0x1b
        /*007e*/ 	.short	0x00ff


	//----- nvinfo : EIATTR_EXIT_INSTR_OFFSETS
	.align		4
        /*0080*/ 	.byte	0x04, 0x1c
        /*0082*/ 	.short	(.L_27 - .L_26)


	//   ....[0]....
.L_26:
        /*0084*/ 	.word	0x000003d0


	//----- nvinfo : EIATTR_REQNTID
	.align		4
.L_27:
        /*0088*/ 	.byte	0x04, 0x10
        /*008a*/ 	.short	(.L_29 - .L_28)
.L_28:
        /*008c*/ 	.word	0x00000100
        /*0090*/ 	.word	0x00000001
        /*0094*/ 	.word	0x00000001


	//----- nvinfo : EIATTR_CBANK_PARAM_SIZE
	.align		4
.L_29:
        /*0098*/ 	.byte	0x03, 0x19
        /*009a*/ 	.short	0x0034


	//----- nvinfo : EIATTR_PARAM_CBANK
	.align		4
        /*009c*/ 	.byte	0x04, 0x0a
        /*009e*/ 	.short	(.L_31 - .L_30)
	.align		4
.L_30:
        /*00a0*/ 	.word	index@(.nv.constant0.triton_poi_fused__native_batch_norm_legit_no_training_relu_9)
        /*00a4*/ 	.short	0x0210
        /*00a6*/ 	.short	0x0034


	//----- nvinfo : EIATTR_SW_WAR
	.align		4
.L_31:
        /*00a8*/ 	.byte	0x04, 0x36
        /*00aa*/ 	.short	(.L_33 - .L_32)
.L_32:
        /*00ac*/ 	.word	0x00000008
.L_33:


//--------------------- .nv.callgraph             --------------------------
	.section	.nv.callgraph,"",@"SHT_CUDA_CALLGRAPH"
	.align	4
	.sectionentsize	8
	.align		4
        /*0000*/ 	.word	0x00000000
	.align		4
        /*0004*/ 	.word	0xffffffff
	.align		4
        /*0008*/ 	.word	0x00000000
	.align		4
        /*000c*/ 	.word	0xfffffffe
	.align		4
        /*0010*/ 	.word	0x00000000
	.align		4
        /*0014*/ 	.word	0xfffffffd
	.align		4
        /*0018*/ 	.word	0x00000000
	.align		4
        /*001c*/ 	.word	0xfffffffc


//--------------------- .nv.constant4             --------------------------
	.section	.nv.constant4,"a",@progbits
	.align	8
	.align		8
.nv.constant4:
        /*0000*/ 	.dword	_$_str
	.align		8
        /*0008*/ 	.dword	_$_str_$_2


//--------------------- .text.triton_poi_fused__native_batch_norm_legit_no_training_relu_9 --------------------------
	.section	.text.triton_poi_fused__native_batch_norm_legit_no_training_relu_9,"ax",@progbits
	.align	128
        .global         triton_poi_fused__native_batch_norm_legit_no_training_relu_9
        .type           triton_poi_fused__native_batch_norm_legit_no_training_relu_9,@function
        .size           triton_poi_fused__native_batch_norm_legit_no_training_relu_9,(.L_x_1 - triton_poi_fused__native_batch_norm_legit_no_training_relu_9)
        .other          triton_poi_fused__native_batch_norm_legit_no_training_relu_9,@"STO_CUDA_ENTRY STV_DEFAULT"
triton_poi_fused__native_batch_norm_legit_no_training_relu_9:
.text.triton_poi_fused__native_batch_norm_legit_no_training_relu_9:
[----:B------:R-:W-:Y:S01]  /*0000*/  LDC R1, c[0x0][0x28] ;  /* 0x00000a00ff017b82 */ /* 0x000fe20000000800 */
[----:B------:R-:W1:Y:S07]  /*0010*/  S2R R0, SR_TID.X ;  /* 0x0000000000007919 */ /* 0x000e6e0000002100 */
[----:B------:R-:W2:Y:S01]  /*0020*/  LDC.64 R2, c[0x0][0x220] ;  /* 0x00008800ff027b82 */ /* 0x000ea20000000a00 */
[----:B------:R-:W-:Y:S01]  /*0030*/  ULDC.64 UR4, c[0x0][0x208] ;  /* 0x0000820000047ab9 */ /* 0x000fe20000000a00 */
[----:B------:R-:W3:Y:S06]  /*0040*/  S2R R7, SR_CTAID.X ;  /* 0x0000000000077919 */ /* 0x000eec0000002500 */
[----:B------:R-:W4:Y:S08]  /*0050*/  LDC.64 R8, c[0x0][0x228] ;  /* 0x00008a00ff087b82 */ /* 0x000f300000000a00 */
[----:B------:R-:W5:Y:S01]  /*0060*/  LDC.64 R10, c[0x0][0x230] ;  /* 0x00008c00ff0a7b82 */ /* 0x000f620000000a00 */
[----:B-1----:R-:W-:-:S02]  /*0070*/  SHF.L.U32 R0, R0, 0x1, RZ ;  /* 0x0000000100007819 */ /* 0x002fc400000006ff */
[----:B---3--:R-:W-:Y:S02]  /*0080*/  SHF.R.S32.HI R5, RZ, 0x16, R7 ;  /* 0x00000016ff057819 */ /* 0x008fe40000011407 */
[----:B------:R-:W-:Y:S02]  /*0090*/  LOP3.LUT R0, R0, 0x1fe, RZ, 0xc0, !PT ;  /* 0x000001fe00007812 */ /* 0x000fe400078ec0ff */
[----:B------:R-:W-:Y:S02]  /*00a0*/  SGXT R5, R5, 0x1 ;  /* 0x000000010505781a */ /* 0x000fe40000000200 */
[----:B------:R-:W-:Y:S02]  /*00b0*/  LEA R0, R7, R0, 0x9 ;  /* 0x0000000007007211 */ /* 0x000fe400078e48ff */
[----:B------:R-:W1:Y:S02]  /*00c0*/  LDC.64 R6, c[0x0][0x218] ;  /* 0x00008600ff067b82 */ /* 0x000e640000000a00 */
[----:B------:R-:W-:-:S04]  /*00d0*/  LEA.HI R5, R5, R0, RZ, 0x8 ;  /* 0x0000000005057211 */ /* 0x000fc800078f40ff */
[----:B------:R-:W-:-:S04]  /*00e0*/  LOP3.LUT R5, R5, 0xffffff00, RZ, 0xc0, !PT ;  /* 0xffffff0005057812 */ /* 0x000fc800078ec0ff */
[----:B------:R-:W-:Y:S02]  /*00f0*/  IADD3 R13, R0, -R5, RZ ;  /* 0x80000005000d7210 */ /* 0x000fe40007ffe0ff */
[----:B------:R-:W3:Y:S03]  /*0100*/  LDC.64 R4, c[0x0][0x210] ;  /* 0x00008400ff047b82 */ /* 0x000ee60000000a00 */
[----:B--2---:R-:W-:-:S06]  /*0110*/  IMAD.WIDE R2, R13, 0x4, R2 ;  /* 0x000000040d027825 */ /* 0x004fcc00078e0202 */
[----:B------:R-:W2:Y:S01]  /*0120*/  LDG.E.EL.64 R2, desc[UR4][R2.64] ;  /* 0x0000000402027981 */ /* 0x000ea2000c2e1b00 */
[----:B-1----:R-:W-:-:S04]  /*0130*/  IMAD.WIDE R6, R13, 0x4, R6 ;  /* 0x000000040d067825 */ /* 0x002fc800078e0206 */
[C---:B----4-:R-:W-:Y:S02]  /*0140*/  IMAD.WIDE R8, R13.reuse, 0x4, R8 ;  /* 0x000000040d087825 */ /* 0x050fe400078e0208 */
[----:B------:R-:W4:Y:S02]  /*0150*/  LDG.E.EL.64 R6, desc[UR4][R6.64] ;  /* 0x0000000406067981 */ /* 0x000f24000c2e1b00 */
[----:B-----5:R-:W-:Y:S02]  /*0160*/  IMAD.WIDE R10, R13, 0x4, R10 ;  /* 0x000000040d0a7825 */ /* 0x020fe400078e020a */
[----:B------:R-:W5:Y:S02]  /*0170*/  LDG.E.EL.64 R8, desc[UR4][R8.64] ;  /* 0x0000000408087981 */ /* 0x000f64000c2e1b00 */
[----:B---3--:R-:W-:Y:S02]  /*0180*/  IMAD.WIDE R4, R0, 0x4, R4 ;  /* 0x0000000400047825 */ /* 0x008fe400078e0204 */
[----:B------:R-:W5:Y:S04]  /*0190*/  LDG.E.EL.64 R10, desc[UR4][R10.64] ;  /* 0x000000040a0a7981 */ /* 0x000f68000c2e1b00 */
[----:B------:R-:W4:Y:S01]  /*01a0*/  LDG.E.64 R4, desc[UR4][R4.64] ;  /* 0x0000000404047981 */ /* 0x000f22000c1e1b00 */
[----:B------:R-:W-:Y:S01]  /*01b0*/  HFMA2.MMA R14, -RZ, RZ, 1.625, 0 ;  /* 0x3e800000ff0e7435 */ /* 0x000fe200000001ff */
[----:B--2---:R-:W-:Y:S01]  /*01c0*/  FADD R2, R2, 9.9999997473787516356e-06 ;  /* 0x3727c5ac02027421 */ /* 0x004fe20000000000 */
[----:B------:R-:W-:-:S03]  /*01d0*/  FADD R3, R3, 9.9999997473787516356e-06 ;  /* 0x3727c5ac03037421 */ /* 0x000fc60000000000 */
[----:B------:R-:W1:Y:S08]  /*01e0*/  MUFU.SQRT R12, R2 ;  /* 0x00000002000c7308 */ /* 0x000e700000002000 */
[----:B------:R2:W3:Y:S01]  /*01f0*/  MUFU.SQRT R13, R3 ;  /* 0x00000003000d7308 */ /* 0x0004e20000002000 */
[C---:B-1----:R-:W-:Y:S02]  /*0200*/  FSETP.GT.AND P0, PT, R12.reuse, 8.50705917302346158658e+37, PT ;  /* 0x7e8000000c00780b */ /* 0x042fe40003f04000 */
[----:B------:R-:W-:Y:S01]  /*0210*/  FSETP.GEU.AND P2, PT, R12, 1.175494350822287508e-38, PT ;  /* 0x008000000c00780b */ /* 0x000fe20003f4e000 */
[----:B--2---:R-:W1:Y:S01]  /*0220*/  LDC.64 R2, c[0x0][0x238] ;  /* 0x00008e00ff027b82 */ /* 0x004e620000000a00 */
[----:B---3--:R-:W-:-:S02]  /*0230*/  FSETP.GT.AND P1, PT, R13, 8.50705917302346158658e+37, PT ;  /* 0x7e8000000d00780b */ /* 0x008fc40003f24000 */
[----:B------:R-:W-:-:S07]  /*0240*/  FSETP.GEU.AND P3, PT, R13, 1.175494350822287508e-38, PT ;  /* 0x008000000d00780b */ /* 0x000fce0003f6e000 */
[----:B------:R-:W-:-:S04]  /*0250*/  @P0 FMUL R12, R12, 0.25 ;  /* 0x3e8000000c0c0820 */ /* 0x000fc80000400000 */
[----:B------:R-:W-:Y:S01]  /*0260*/  @!P2 FMUL R12, R12, 16777216 ;  /* 0x4b8000000c0ca820 */ /* 0x000fe20000400000 */
[----:B------:R-:W-:-:S04]  /*0270*/  @P1 FMUL R13, R13, 0.25 ;  /* 0x3e8000000d0d1820 */ /* 0x000fc80000400000 */
[----:B------:R-:W-:Y:S01]  /*0280*/  @!P3 FMUL R13, R13, 16777216 ;  /* 0x4b8000000d0db820 */ /* 0x000fe20000400000 */
[----:B------:R-:W2:Y:S01]  /*0290*/  MUFU.RCP R12, R12 ;  /* 0x0000000c000c7308 */ /* 0x000ea20000001000 */
[----:B------:R-:W-:-:S07]  /*02a0*/  FSEL R15, R14, 1, P0 ;  /* 0x3f8000000e0f7808 */ /* 0x000fce0000000000 */
[----:B------:R-:W3:Y:S01]  /*02b0*/  MUFU.RCP R13, R13 ;  /* 0x0000000d000d7308 */ /* 0x000ee20000001000 */
[----:B------:R-:W-:Y:S01]  /*02c0*/  FSEL R14, R14, 1, P1 ;  /* 0x3f8000000e0e7808 */ /* 0x000fe20000800000 */
[----:B------:R-:W-:-:S04]  /*02d0*/  @!P2 FMUL R15, R15, 16777216 ;  /* 0x4b8000000f0fa820 */ /* 0x000fc80000400000 */
[----:B------:R-:W-:Y:S01]  /*02e0*/  @!P3 FMUL R14, R14, 16777216 ;  /* 0x4b8000000e0eb820 */ /* 0x000fe20000400000 */
[----:B----4-:R-:W-:Y:S01]  /*02f0*/  FADD R5, R5, -R7 ;  /* 0x8000000705057221 */ /* 0x010fe20000000000 */
[----:B------:R-:W-:Y:S01]  /*0300*/  FADD R4, R4, -R6 ;  /* 0x8000000604047221 */ /* 0x000fe20000000000 */
[----:B--2---:R-:W-:Y:S01]  /*0310*/  FMUL R15, R12, R15 ;  /* 0x0000000f0c0f7220 */ /* 0x004fe20000400000 */
[----:B---3--:R-:W-:-:S03]  /*0320*/  FMUL R14, R13, R14 ;  /* 0x0000000e0d0e7220 */ /* 0x008fc60000400000 */
[----:B------:R-:W-:Y:S01]  /*0330*/  FMUL R15, R4, R15 ;  /* 0x0000000f040f7220 */ /* 0x000fe20000400000 */
[----:B------:R-:W-:-:S03]  /*0340*/  FMUL R14, R5, R14 ;  /* 0x0000000e050e7220 */ /* 0x000fc60000400000 */
[----:B-----5:R-:W-:Y:S01]  /*0350*/  FFMA R8, R8, R15, R10 ;  /* 0x0000000f08087223 */ /* 0x020fe2000000000a */
[----:B------:R-:W-:-:S04]  /*0360*/  FFMA R9, R9, R14, R11 ;  /* 0x0000000e09097223 */ /* 0x000fc8000000000b */
[----:B------:R-:W-:Y:S02]  /*0370*/  FSETP.GEU.AND P0, PT, R8, RZ, PT ;  /* 0x000000ff0800720b */ /* 0x000fe40003f0e000 */
[C---:B------:R-:W-:Y:S01]  /*0380*/  FSETP.GEU.AND P1, PT, R9.reuse, RZ, PT ;  /* 0x000000ff0900720b */ /* 0x040fe20003f2e000 */
[----:B-1----:R-:W-:Y:S01]  /*0390*/  IMAD.WIDE R2, R0, 0x4, R2 ;  /* 0x0000000400027825 */ /* 0x002fe200078e0202 */
[----:B------:R-:W-:Y:S02]  /*03a0*/  FSEL R8, R8, RZ, P0 ;  /* 0x000000ff08087208 */ /* 0x000fe40000000000 */
[----:B------:R-:W-:-:S05]  /*03b0*/  FSEL R9, R9, RZ, P1 ;  /* 0x000000ff09097208 */ /* 0x000fca0000800000 */
[----:B------:R-:W-:Y:S01]  /*03c0*/  STG.E.64 desc[UR4][R2.64], R8 ;  /* 0x0000000802007986 */ /* 0x000fe2000c101b04 */
[----:B------:R-:W-:Y:S05]  /*03d0*/  EXIT ;  /* 0x000000000000794d */ /* 0x000fea0003800000 */
.L_x_0:
[----:B------:R-:W-:-:S00]  /*03e0*/  BRA `(.L_x_0) ;  /* 0xfffffffc00fc7947 */ /* 0x000fc0000383ffff */
[----:B------:R-:W-:-:S00]  /*03f0*/  NOP ;  /* 0x0000000000007918 */ /* 0x000fc00000000000 */
        /* <DEDUP_REMOVED lines=8> */
.L_x_1:


//--------------------- .nv.global.init           --------------------------
	.section	.nv.global.init,"aw",@progbits
.nv.global.init:
	.type		_$_str,@object
	.size		_$_str,(_$_str_$_2 - _$_str)
_$_str:
        /*0000*/ 	.byte	0x5f, 0x5f, 0x43, 0x55, 0x44, 0x41, 0x5f, 0x46, 0x54, 0x5a, 0x00
	.type		_$_str_$_2,@object
	.size		_$_str_$_2,(.L_1 - _$_str_$_2)
_$_str_$_2:
        /*000b*/ 	.byte	0x5f, 0x5f, 0x43, 0x55, 0x44, 0x41, 0x5f, 0x50, 0x52, 0x45, 0x43, 0x5f, 0x53, 0x51, 0x52, 0x54
        /*001b*/ 	.byte	0x00
.L_1:


//--------------------- .nv.constant0.triton_poi_fused__native_batch_norm_legit_no_training_relu_9 --------------------------
	.section	.nv.constant0.triton_poi_fused__native_batch_norm_legit_no_training_relu_9,"a",@progbits
	.sectionflags	@""
	.align	4
.nv.constant0.triton_poi_fused__native_batch_norm_legit_no_training_relu_9:
	.zero		580
